	.headerflags	@"EF_CUDA_TEXMODE_UNIFIED EF_CUDA_64BIT_ADDRESS EF_CUDA_ACCELERATORS EF_CUDA_SM90 EF_CUDA_VIRTUAL_SM(EF_CUDA_SM90)"
	.elftype	@"ET_EXEC"


//--------------------- .nv.info                  --------------------------
	.section	.nv.info,"",@"SHT_CUDA_INFO"
	.align	4


	//----- nvinfo : EIATTR_REGCOUNT
	.align		4
        /*0000*/ 	.byte	0x04, 0x2f
        /*0002*/ 	.short	(.L_3 - .L_2)
	.align		4
.L_2:
        /*0004*/ 	.word	index@(triton_poi_fused__native_batch_norm_legit_no_training_relu_2)
        /*0008*/ 	.word	0x00000017


	//----- nvinfo : EIATTR_MIN_STACK_SIZE
	.align		4
.L_3:
        /*000c*/ 	.byte	0x04, 0x12
        /*000e*/ 	.short	(.L_5 - .L_4)
	.align		4
.L_4:
        /*0010*/ 	.word	index@(triton_poi_fused__native_batch_norm_legit_no_training_relu_2)
        /*0014*/ 	.word	0x00000000


	//----- nvinfo : EIATTR_FRAME_SIZE
	.align		4
.L_5:
        /*0018*/ 	.byte	0x04, 0x11
        /*001a*/ 	.short	(.L_7 - .L_6)
	.align		4
.L_6:
        /*001c*/ 	.word	index@(triton_poi_fused__native_batch_norm_legit_no_training_relu_2)
        /*0020*/ 	.word	0x00000000


	//----- nvinfo : EIATTR_MIN_STACK_SIZE
	.align		4
.L_7:
        /*0024*/ 	.byte	0x04, 0x12
        /*0026*/ 	.short	(.L_9 - .L_8)
	.align		4
.L_8:
        /*0028*/ 	.word	index@(triton_poi_fused__native_batch_norm_legit_no_training_relu_2)
        /*002c*/ 	.word	0x00000000
.L_9:


//--------------------- .nv.info.triton_poi_fused__native_batch_norm_legit_no_training_relu_2 --------------------------
	.section	.nv.info.triton_poi_fused__native_batch_norm_legit_no_training_relu_2,"",@"SHT_CUDA_INFO"
	.sectionflags	@""
	.align	4


	//----- nvinfo : EIATTR_CUDA_API_VERSION
	.align		4
        /*0000*/ 	.byte	0x04, 0x37
        /*0002*/ 	.short	(.L_11 - .L_10)
.L_10:
        /*0004*/ 	.word	0x0000007c


	//----- nvinfo : EIATTR_KPARAM_INFO
	.align		4
.L_11:
        /*0008*/ 	.byte	0x04, 0x17
        /*000a*/ 	.short	(.L_13 - .L_12)
.L_12:
        /*000c*/ 	.word	0x00000000
        /*0010*/ 	.short	0x0006
        /*0012*/ 	.short	0x0030
        /*0014*/ 	.byte	0x00, 0xf0, 0x11, 0x00


	//----- nvinfo : EIATTR_KPARAM_INFO
	.align		4
.L_13:
        /*0018*/ 	.byte	0x04, 0x17
        /*001a*/ 	.short	(.L_15 - .L_14)
.L_14:
        /*001c*/ 	.word	0x00000000
        /*0020*/ 	.short	0x0005
        /*0022*/ 	.short	0x0028
        /*0024*/ 	.byte	0x00, 0xf4, 0x21, 0x00


	//----- nvinfo : EIATTR_KPARAM_INFO
	.align		4
.L_15:
        /*0028*/ 	.byte	0x04, 0x17
        /*002a*/ 	.short	(.L_17 - .L_16)
.L_16:
        /*002c*/ 	.word	0x00000000
        /*0030*/ 	.short	0x0004
        /*0032*/ 	.short	0x0020
        /*0034*/ 	.byte	0x00, 0xf4, 0x21, 0x00


	//----- nvinfo : EIATTR_KPARAM_INFO
	.align		4
.L_17:
        /*0038*/ 	.byte	0x04, 0x17
        /*003a*/ 	.short	(.L_19 - .L_18)
.L_18:
        /*003c*/ 	.word	0x00000000
        /*0040*/ 	.short	0x0003
        /*0042*/ 	.short	0x0018
        /*0044*/ 	.byte	0x00, 0xf4, 0x21, 0x00


	//----- nvinfo : EIATTR_KPARAM_INFO
	.align		4
.L_19:
        /*0048*/ 	.byte	0x04, 0x17
        /*004a*/ 	.short	(.L_21 - .L_20)
.L_20:
        /*004c*/ 	.word	0x00000000
        /*0050*/ 	.short	0x0002
        /*0052*/ 	.short	0x0010
        /*0054*/ 	.byte	0x00, 0xf4, 0x21, 0x00


	//----- nvinfo : EIATTR_KPARAM_INFO
	.align		4
.L_21:
        /*0058*/ 	.byte	0x04, 0x17
        /*005a*/ 	.short	(.L_23 - .L_22)
.L_22:
        /*005c*/ 	.word	0x00000000
        /*0060*/ 	.short	0x0001
        /*0062*/ 	.short	0x0008
        /*0064*/ 	.byte	0x00, 0xf4, 0x21, 0x00


	//----- nvinfo : EIATTR_KPARAM_INFO
	.align		4
.L_23:
        /*0068*/ 	.byte	0x04, 0x17
        /*006a*/ 	.short	(.L_25 - .L_24)
.L_24:
        /*006c*/ 	.word	0x00000000
        /*0070*/ 	.short	0x0000
        /*0072*/ 	.short	0x0000
        /*0074*/ 	.byte	0x00, 0xf4, 0x21, 0x00


	//----- nvinfo : EIATTR_SPARSE_MMA_MASK
	.align		4
.L_25:
        /*0078*/ 	.byte	0x03, 0x50
        /*007a*/ 	.short	0x0000


	//----- nvinfo : EIATTR_MAXREG_COUNT
	.align		4
        /*007c*/ 	.byte	0x03, 0x1b
        /*007e*/ 	.short	0x00ff


	//----- nvinfo : EIATTR_EXIT_INSTR_OFFSETS
	.align		4
        /*0080*/ 	.byte	0x04, 0x1c
        /*0082*/ 	.short	(.L_27 - .L_26)


	//   ....[0]....
.L_26:
        /*0084*/ 	.word	0x000004b0


	//   ....[1]....
        /*0088*/ 	.word	0x000004d0


	//----- nvinfo : EIATTR_REQNTID
	.align		4
.L_27:
        /*008c*/ 	.byte	0x04, 0x10
        /*008e*/ 	.short	(.L_29 - .L_28)
.L_28:
        /*0090*/ 	.word	0x00000020
        /*0094*/ 	.word	0x00000001
        /*0098*/ 	.word	0x00000001


	//----- nvinfo : EIATTR_CBANK_PARAM_SIZE
	.align		4
.L_29:
        /*009c*/ 	.byte	0x03, 0x19
        /*009e*/ 	.short	0x0034


	//----- nvinfo : EIATTR_PARAM_CBANK
	.align		4
        /*00a0*/ 	.byte	0x04, 0x0a
        /*00a2*/ 	.short	(.L_31 - .L_30)
	.align		4
.L_30:
        /*00a4*/ 	.word	index@(.nv.constant0.triton_poi_fused__native_batch_norm_legit_no_training_relu_2)
        /*00a8*/ 	.short	0x0210
        /*00aa*/ 	.short	0x0034


	//----- nvinfo : EIATTR_SW_WAR
	.align		4
.L_31:
        /*00ac*/ 	.byte	0x04, 0x36
        /*00ae*/ 	.short	(.L_33 - .L_32)
.L_32:
        /*00b0*/ 	.word	0x00000008
.L_33:


//--------------------- .nv.callgraph             --------------------------
	.section	.nv.callgraph,"",@"SHT_CUDA_CALLGRAPH"
	.align	4
	.sectionentsize	8
	.align		4
        /*0000*/ 	.word	0x00000000
	.align		4
        /*0004*/ 	.word	0xffffffff
	.align		4
        /*0008*/ 	.word	0x00000000
	.align		4
        /*000c*/ 	.word	0xfffffffe
	.align		4
        /*0010*/ 	.word	0x00000000
	.align		4
        /*0014*/ 	.word	0xfffffffd
	.align		4
        /*0018*/ 	.word	0x00000000
	.align		4
        /*001c*/ 	.word	0xfffffffc


//--------------------- .nv.constant4             --------------------------
	.section	.nv.constant4,"a",@progbits
	.align	8
	.align		8
.nv.constant4:
        /*0000*/ 	.dword	_$_str
	.align		8
        /*0008*/ 	.dword	_$_str_$_2


//--------------------- .text.triton_poi_fused__native_batch_norm_legit_no_training_relu_2 --------------------------
	.section	.text.triton_poi_fused__native_batch_norm_legit_no_training_relu_2,"ax",@progbits
	.align	128
        .global         triton_poi_fused__native_batch_norm_legit_no_training_relu_2
        .type           triton_poi_fused__native_batch_norm_legit_no_training_relu_2,@function
        .size           triton_poi_fused__native_batch_norm_legit_no_training_relu_2,(.L_x_1 - triton_poi_fused__native_batch_norm_legit_no_training_relu_2)
        .other          triton_poi_fused__native_batch_norm_legit_no_training_relu_2,@"STO_CUDA_ENTRY STV_DEFAULT"
triton_poi_fused__native_batch_norm_legit_no_training_relu_2:
.text.triton_poi_fused__native_batch_norm_legit_no_training_relu_2:
[----:B------:R-:W0:Y:S01]  /*0000*/  LDC R1, c[0x0][0x28] ;  /* 0x00000a00ff017b82 */ /* 0x000e220000000800 */
[----:B------:R-:W1:Y:S07]  /*0010*/  S2R R0, SR_TID.X ;  /* 0x0000000000007919 */ /* 0x000e6e0000002100 */
[----:B------:R-:W2:Y:S01]  /*0020*/  LDC.64 R6, c[0x0][0x220] ;  /* 0x00008800ff067b82 */ /* 0x000ea20000000a00 */
[----:B------:R-:W-:Y:S01]  /*0030*/  HFMA2.MMA R18, -RZ, RZ, 0, 0 ;  /* 0x00000000ff127435 */ /* 0x000fe200000001ff */
[----:B------:R-:W-:Y:S01]  /*0040*/  IMAD.MOV.U32 R14, RZ, RZ, RZ ;  /* 0x000000ffff0e7224 */ /* 0x000fe200078e00ff */
[----:B------:R-:W3:Y:S01]  /*0050*/  S2R R13, SR_CTAID.X ;  /* 0x00000000000d7919 */ /* 0x000ee20000002500 */
[----:B------:R-:W-:-:S04]  /*0060*/  ULDC.64 UR4, c[0x0][0x208] ;  /* 0x0000820000047ab9 */ /* 0x000fc80000000a00 */
[----:B------:R-:W4:Y:S08]  /*0070*/  LDC.64 R4, c[0x0][0x218] ;  /* 0x00008600ff047b82 */ /* 0x000f300000000a00 */
[----:B------:R-:W5:Y:S08]  /*0080*/  LDC.64 R8, c[0x0][0x228] ;  /* 0x00008a00ff087b82 */ /* 0x000f700000000a00 */
[----:B------:R-:W4:Y:S01]  /*0090*/  LDC.64 R10, c[0x0][0x230] ;  /* 0x00008c00ff0a7b82 */ /* 0x000f220000000a00 */
[----:B-1----:R-:W-:-:S04]  /*00a0*/  SHF.L.U32 R0, R0, 0x1, RZ ;  /* 0x0000000100007819 */ /* 0x002fc800000006ff */
[----:B------:R-:W-:Y:S02]  /*00b0*/  LOP3.LUT R0, R0, 0x3e, RZ, 0xc0, !PT ;  /* 0x0000003e00007812 */ /* 0x000fe400078ec0ff */
[----:B---3--:R-:W-:-:S03]  /*00c0*/  SHF.R.S32.HI R2, RZ, 0x19, R13 ;  /* 0x00000019ff027819 */ /* 0x008fc6000001140d */
[----:B------:R-:W-:Y:S01]  /*00d0*/  IMAD R13, R13, 0x40, R0 ;  /* 0x000000400d0d7824 */ /* 0x000fe200078e0200 */
[----:B------:R-:W-:-:S04]  /*00e0*/  SGXT R2, R2, 0x1 ;  /* 0x000000010202781a */ /* 0x000fc80000000200 */
[----:B------:R-:W-:Y:S02]  /*00f0*/  LEA.HI R2, R2, R13, RZ, 0x2 ;  /* 0x0000000d02027211 */ /* 0x000fe400078f10ff */
[----:B------:R-:W-:Y:S02]  /*0100*/  ISETP.GE.AND P6, PT, R13, 0x40, PT ;  /* 0x000000400d00780c */ /* 0x000fe40003fc6270 */
[----:B------:R-:W-:-:S04]  /*0110*/  SHF.R.S32.HI R2, RZ, 0x2, R2 ;  /* 0x00000002ff027819 */ /* 0x000fc80000011402 */
[----:B------:R-:W-:-:S04]  /*0120*/  LEA.HI R0, R2, R2, RZ, 0x2 ;  /* 0x0000000202007211 */ /* 0x000fc800078f10ff */
[----:B------:R-:W-:-:S04]  /*0130*/  LOP3.LUT R3, R0, 0xfffffffc, RZ, 0xc0, !PT ;  /* 0xfffffffc00037812 */ /* 0x000fc800078ec0ff */
[----:B------:R-:W-:Y:S02]  /*0140*/  IADD3 R15, R2, -R3, RZ ;  /* 0x80000003020f7210 */ /* 0x000fe40007ffe0ff */
[----:B------:R-:W1:Y:S03]  /*0150*/  LDC.64 R2, c[0x0][0x210] ;  /* 0x00008400ff027b82 */ /* 0x000e660000000a00 */
[----:B--2---:R-:W-:-:S05]  /*0160*/  IMAD.WIDE R6, R15, 0x4, R6 ;  /* 0x000000040f067825 */ /* 0x004fca00078e0206 */
[----:B------:R-:W2:Y:S04]  /*0170*/  @!P6 LDG.E.EL R14, desc[UR4][R6.64] ;  /* 0x00000004060ee981 */ /* 0x000ea8000c2e1900 */
[----:B------:R5:W3:Y:S01]  /*0180*/  @!P6 LDG.E.EL R18, desc[UR4][R6.64] ;  /* 0x000000040612e981 */ /* 0x000ae2000c2e1900 */
[----:B------:R-:W-:Y:S01]  /*0190*/  CS2R R16, SRZ ;  /* 0x0000000000107805 */ /* 0x000fe2000001ff00 */
[----:B------:R-:W-:Y:S01]  /*01a0*/  IMAD.MOV.U32 R0, RZ, RZ, RZ ;  /* 0x000000ffff007224 */ /* 0x000fe200078e00ff */
[----:B------:R-:W-:Y:S01]  /*01b0*/  MOV R12, RZ ;  /* 0x000000ff000c7202 */ /* 0x000fe20000000f00 */
[----:B-1----:R-:W-:-:S05]  /*01c0*/  IMAD.WIDE R2, R13, 0x4, R2 ;  /* 0x000000040d027825 */ /* 0x002fca00078e0202 */
[----:B------:R1:W3:Y:S01]  /*01d0*/  @!P6 LDG.E.64 R16, desc[UR4][R2.64] ;  /* 0x000000040210e981 */ /* 0x0002e2000c1e1b00 */
[----:B----4-:R-:W-:Y:S01]  /*01e0*/  IMAD.WIDE R4, R15, 0x4, R4 ;  /* 0x000000040f047825 */ /* 0x010fe200078e0204 */
[----:B------:R-:W-:-:S03]  /*01f0*/  HFMA2.MMA R20, -RZ, RZ, 0, 0 ;  /* 0x00000000ff147435 */ /* 0x000fc600000001ff */
[C---:B-----5:R-:W-:Y:S01]  /*0200*/  IMAD.WIDE R6, R15.reuse, 0x4, R8 ;  /* 0x000000040f067825 */ /* 0x060fe200078e0208 */
[----:B------:R-:W4:Y:S03]  /*0210*/  @!P6 LDG.E.EL R0, desc[UR4][R4.64] ;  /* 0x000000040400e981 */ /* 0x000f26000c2e1900 */
[----:B0-----:R-:W-:Y:S01]  /*0220*/  IMAD.WIDE R8, R15, 0x4, R10 ;  /* 0x000000040f087825 */ /* 0x001fe200078e020a */
[----:B------:R-:W5:Y:S01]  /*0230*/  @!P6 LDG.E.EL R12, desc[UR4][R4.64] ;  /* 0x00000004040ce981 */ /* 0x000f62000c2e1900 */
[----:B------:R-:W-:Y:S01]  /*0240*/  CS2R R10, SRZ ;  /* 0x00000000000a7805 */ /* 0x000fe2000001ff00 */
[----:B-1----:R-:W0:Y:S01]  /*0250*/  LDC.64 R2, c[0x0][0x238] ;  /* 0x00008e00ff027b82 */ /* 0x002e220000000a00 */
[----:B------:R-:W-:Y:S01]  /*0260*/  IMAD.MOV.U32 R15, RZ, RZ, RZ ;  /* 0x000000ffff0f7224 */ /* 0x000fe200078e00ff */
[----:B------:R-:W4:Y:S04]  /*0270*/  @!P6 LDG.E.EL R20, desc[UR4][R8.64] ;  /* 0x000000040814e981 */ /* 0x000f28000c2e1900 */
[----:B------:R-:W4:Y:S04]  /*0280*/  @!P6 LDG.E.EL R10, desc[UR4][R6.64] ;  /* 0x00000004060ae981 */ /* 0x000f28000c2e1900 */
[----:B------:R1:W5:Y:S04]  /*0290*/  @!P6 LDG.E.EL R11, desc[UR4][R6.64] ;  /* 0x00000004060be981 */ /* 0x000368000c2e1900 */
[----:B------:R0:W5:Y:S01]  /*02a0*/  @!P6 LDG.E.EL R15, desc[UR4][R8.64] ;  /* 0x00000004080fe981 */ /* 0x000162000c2e1900 */
[----:B-1----:R-:W-:Y:S01]  /*02b0*/  MOV R6, 0x3e800000 ;  /* 0x3e80000000067802 */ /* 0x002fe20000000f00 */
[----:B0-----:R-:W-:-:S04]  /*02c0*/  IMAD.WIDE R2, R13, 0x4, R2 ;  /* 0x000000040d027825 */ /* 0x001fc800078e0202 */
[----:B--2---:R-:W-:Y:S01]  /*02d0*/  FADD R14, R14, 9.9999997473787516356e-06 ;  /* 0x3727c5ac0e0e7421 */ /* 0x004fe20000000000 */
[----:B---3--:R-:W-:-:S03]  /*02e0*/  FADD R18, R18, 9.9999997473787516356e-06 ;  /* 0x3727c5ac12127421 */ /* 0x008fc60000000000 */
[----:B------:R-:W0:Y:S08]  /*02f0*/  MUFU.SQRT R4, R14 ;  /* 0x0000000e00047308 */ /* 0x000e300000002000 */
[----:B------:R-:W1:Y:S01]  /*0300*/  MUFU.SQRT R5, R18 ;  /* 0x0000001200057308 */ /* 0x000e620000002000 */
[C---:B0-----:R-:W-:Y:S02]  /*0310*/  FSETP.GT.AND P0, PT, R4.reuse, 8.50705917302346158658e+37, PT ;  /* 0x7e8000000400780b */ /* 0x041fe40003f04000 */
[----:B------:R-:W-:-:S02]  /*0320*/  FSETP.GEU.AND P4, PT, R4, 1.175494350822287508e-38, PT ;  /* 0x008000000400780b */ /* 0x000fc40003f8e000 */
[C---:B-1----:R-:W-:Y:S02]  /*0330*/  FSETP.GT.AND P1, PT, R5.reuse, 8.50705917302346158658e+37, PT ;  /* 0x7e8000000500780b */ /* 0x042fe40003f24000 */
[----:B------:R-:W-:-:S07]  /*0340*/  FSETP.GEU.AND P5, PT, R5, 1.175494350822287508e-38, PT ;  /* 0x008000000500780b */ /* 0x000fce0003fae000 */
[----:B------:R-:W-:-:S04]  /*0350*/  @P0 FMUL R4, R4, 0.25 ;  /* 0x3e80000004040820 */ /* 0x000fc80000400000 */
[----:B------:R-:W-:Y:S01]  /*0360*/  @!P4 FMUL R4, R4, 16777216 ;  /* 0x4b8000000404c820 */ /* 0x000fe20000400000 */
[----:B------:R-:W-:-:S04]  /*0370*/  @P1 FMUL R5, R5, 0.25 ;  /* 0x3e80000005051820 */ /* 0x000fc80000400000 */
[----:B------:R-:W-:Y:S01]  /*0380*/  @!P5 FMUL R5, R5, 16777216 ;  /* 0x4b8000000505d820 */ /* 0x000fe20000400000 */
[----:B------:R-:W0:Y:S01]  /*0390*/  MUFU.RCP R4, R4 ;  /* 0x0000000400047308 */ /* 0x000e220000001000 */
[----:B------:R-:W-:-:S07]  /*03a0*/  FSEL R9, R6, 1, P0 ;  /* 0x3f80000006097808 */ /* 0x000fce0000000000 */
[----:B------:R-:W1:Y:S01]  /*03b0*/  MUFU.RCP R5, R5 ;  /* 0x0000000500057308 */ /* 0x000e620000001000 */
[----:B------:R-:W-:Y:S02]  /*03c0*/  FSETP.GEU.AND P3, PT, R16, RZ, PT ;  /* 0x000000ff1000720b */ /* 0x000fe40003f6e000 */
[----:B------:R-:W-:Y:S02]  /*03d0*/  FSETP.GEU.AND P2, PT, R17, RZ, PT ;  /* 0x000000ff1100720b */ /* 0x000fe40003f4e000 */
[----:B------:R-:W-:Y:S01]  /*03e0*/  FSEL R6, R6, 1, P1 ;  /* 0x3f80000006067808 */ /* 0x000fe20000800000 */
[----:B------:R-:W-:Y:S01]  /*03f0*/  @!P4 FMUL R9, R9, 16777216 ;  /* 0x4b8000000909c820 */ /* 0x000fe20000400000 */
[----:B------:R-:W-:Y:S02]  /*0400*/  FSEL R7, R16, RZ, P3 ;  /* 0x000000ff10077208 */ /* 0x000fe40001800000 */
[----:B------:R-:W-:Y:S01]  /*0410*/  FSEL R17, R17, RZ, P2 ;  /* 0x000000ff11117208 */ /* 0x000fe20001000000 */
[----:B------:R-:W-:Y:S01]  /*0420*/  @!P5 FMUL R6, R6, 16777216 ;  /* 0x4b8000000606d820 */ /* 0x000fe20000400000 */
[----:B0-----:R-:W-:Y:S01]  /*0430*/  FMUL R9, R4, R9 ;  /* 0x0000000904097220 */ /* 0x001fe20000400000 */
[----:B----4-:R-:W-:-:S02]  /*0440*/  FADD R0, R7, -R0 ;  /* 0x8000000007007221 */ /* 0x010fc40000000000 */
[----:B-----5:R-:W-:Y:S01]  /*0450*/  FADD R12, R17, -R12 ;  /* 0x8000000c110c7221 */ /* 0x020fe20000000000 */
[----:B-1----:R-:W-:Y:S01]  /*0460*/  FMUL R5, R5, R6 ;  /* 0x0000000605057220 */ /* 0x002fe20000400000 */
[----:B------:R-:W-:-:S03]  /*0470*/  FMUL R0, R0, R9 ;  /* 0x0000000900007220 */ /* 0x000fc60000400000 */
[----:B------:R-:W-:Y:S01]  /*0480*/  FMUL R5, R12, R5 ;  /* 0x000000050c057220 */ /* 0x000fe20000400000 */
[----:B------:R-:W-:-:S03]  /*0490*/  FFMA R10, R0, R10, R15 ;  /* 0x0000000a000a7223 */ /* 0x000fc6000000000f */
[----:B------:R-:W-:Y:S01]  /*04a0*/  FFMA R11, R5, R11, R20 ;  /* 0x0000000b050b7223 */ /* 0x000fe20000000014 */
[----:B------:R-:W-:Y:S06]  /*04b0*/  @P6 EXIT ;  /* 0x000000000000694d */ /* 0x000fec0003800000 */
[----:B------:R-:W-:Y:S01]  /*04c0*/  STG.E.64 desc[UR4][R2.64], R10 ;  /* 0x0000000a02007986 */ /* 0x000fe2000c101b04 */
[----:B------:R-:W-:Y:S05]  /*04d0*/  EXIT ;  /* 0x000000000000794d */ /* 0x000fea0003800000 */
.L_x_0:
[----:B------:R-:W-:-:S00]  /*04e0*/  BRA `(.L_x_0) ;  /* 0xfffffffc00fc7947 */ /* 0x000fc0000383ffff */
[----:B------:R-:W-:-:S00]  /*04f0*/  NOP ;  /* 0x0000000000007918 */ /* 0x000fc00000000000 */
        /* <DEDUP_REMOVED lines=8> */
.L_x_1:


//--------------------- .nv.global.init           --------------------------
	.section	.nv.global.init,"aw",@progbits
.nv.global.init:
	.type		_$_str,@object
	.size		_$_str,(_$_str_$_2 - _$_str)
_$_str:
        /*0000*/ 	.byte	0x5f, 0x5f, 0x43, 0x55, 0x44, 0x41, 0x5f, 0x46, 0x54, 0x5a, 0x00
	.type		_$_str_$_2,@object
	.size		_$_str_$_2,(.L_1 - _$_str_$_2)
_$_str_$_2:
        /*000b*/ 	.byte	0x5f, 0x5f, 0x43, 0x55, 0x44, 0x41, 0x5f, 0x50, 0x52, 0x45, 0x43, 0x5f, 0x53, 0x51, 0x52, 0x54
        /*001b*/ 	.byte	0x00
.L_1:


//--------------------- .nv.constant0.triton_poi_fused__native_batch_norm_legit_no_training_relu_2 --------------------------
	.section	.nv.constant0.triton_poi_fused__native_batch_norm_legit_no_training_relu_2,"a",@progbits
	.sectionflags	@""
	.align	4
.nv.constant0.triton_poi_fused__native_batch_norm_legit_no_training_relu_2:
	.zero		580
